//
// Generated by NVIDIA NVVM Compiler
//
// Compiler Build ID: CL-36424714
// Cuda compilation tools, release 13.0, V13.0.88
// Based on NVVM 20.0.0
//

.version 9.0
.target sm_100
.address_size 64

	// .globl	_Z21gauss5x5_tiles_kernelPKfPfii
.const .align 4 .b8 kernel_gauss5x5[100] = {228, 147, 66, 59, 63, 2, 90, 60, 189, 183, 179, 60, 63, 2, 90, 60, 228, 147, 66, 59, 63, 2, 90, 60, 25, 67, 116, 61, 39, 92, 201, 61, 25, 67, 116, 61, 63, 2, 90, 60, 189, 183, 179, 60, 39, 92, 201, 61, 84, 254, 37, 62, 39, 92, 201, 61, 189, 183, 179, 60, 63, 2, 90, 60, 25, 67, 116, 61, 39, 92, 201, 61, 25, 67, 116, 61, 63, 2, 90, 60, 228, 147, 66, 59, 63, 2, 90, 60, 189, 183, 179, 60, 63, 2, 90, 60, 228, 147, 66, 59};
.const .align 4 .b8 kernel_gauss7x7[196] = {14, 214, 164, 55, 34, 10, 123, 57, 144, 162, 140, 58, 32, 222, 231, 58, 144, 162, 140, 58, 34, 10, 123, 57, 14, 214, 164, 55, 34, 10, 123, 57, 110, 36, 63, 59, 12, 41, 86, 60, 153, 139, 176, 60, 12, 41, 86, 60, 110, 36, 63, 59, 34, 10, 123, 57, 144, 162, 140, 58, 12, 41, 86, 60, 50, 243, 111, 61, 40, 206, 197, 61, 50, 243, 111, 61, 12, 41, 86, 60, 144, 162, 140, 58, 32, 222, 231, 58, 153, 139, 176, 60, 40, 206, 197, 61, 27, 16, 35, 62, 40, 206, 197, 61, 153, 139, 176, 60, 32, 222, 231, 58, 144, 162, 140, 58, 12, 41, 86, 60, 50, 243, 111, 61, 40, 206, 197, 61, 50, 243, 111, 61, 12, 41, 86, 60, 144, 162, 140, 58, 34, 10, 123, 57, 110, 36, 63, 59, 12, 41, 86, 60, 153, 139, 176, 60, 12, 41, 86, 60, 110, 36, 63, 59, 34, 10, 123, 57, 14, 214, 164, 55, 34, 10, 123, 57, 144, 162, 140, 58, 32, 222, 231, 58, 144, 162, 140, 58, 34, 10, 123, 57, 14, 214, 164, 55};
// _ZZ21gauss5x5_tiles_kernelPKfPfiiE4smem has been demoted
// _ZZ21gauss7x7_tiles_kernelPKfPfiiE4smem has been demoted

.visible .entry _Z21gauss5x5_tiles_kernelPKfPfii(
	.param .u64 .ptr .align 1 _Z21gauss5x5_tiles_kernelPKfPfii_param_0,
	.param .u64 .ptr .align 1 _Z21gauss5x5_tiles_kernelPKfPfii_param_1,
	.param .u32 _Z21gauss5x5_tiles_kernelPKfPfii_param_2,
	.param .u32 _Z21gauss5x5_tiles_kernelPKfPfii_param_3
)
{
	.reg .pred 	%p<2>;
	.reg .b32 	%r<41>;
	.reg .b32 	%f<77>;
	.reg .b64 	%rd<9>;
	// demoted variable
	.shared .align 4 .b8 _ZZ21gauss5x5_tiles_kernelPKfPfiiE4smem[1600];
	ld.param.u64 	%rd2, [_Z21gauss5x5_tiles_kernelPKfPfii_param_0];
	ld.param.u64 	%rd1, [_Z21gauss5x5_tiles_kernelPKfPfii_param_1];
	ld.param.u32 	%r4, [_Z21gauss5x5_tiles_kernelPKfPfii_param_2];
	ld.param.u32 	%r5, [_Z21gauss5x5_tiles_kernelPKfPfii_param_3];
	cvta.to.global.u64 	%rd3, %rd2;
	mov.u32 	%r6, %tid.x;
	mov.u32 	%r7, %tid.y;
	mov.u32 	%r8, %ctaid.x;
	shl.b32 	%r9, %r8, 4;
	add.s32 	%r10, %r6, -2;
	add.s32 	%r11, %r10, %r9;
	rem.s32 	%r12, %r11, %r4;
	mov.u32 	%r13, %ctaid.y;
	shl.b32 	%r14, %r13, 4;
	add.s32 	%r15, %r14, %r7;
	max.s32 	%r16, %r12, 0;
	add.s32 	%r17, %r4, -1;
	min.s32 	%r18, %r16, %r17;
	max.u32 	%r19, %r15, 2;
	add.s32 	%r20, %r19, -2;
	add.s32 	%r21, %r5, -1;
	min.s32 	%r22, %r20, %r21;
	mul.lo.s32 	%r23, %r4, %r22;
	shl.b32 	%r24, %r23, 2;
	add.s32 	%r25, %r24, %r11;
	sub.s32 	%r26, %r25, %r12;
	add.s32 	%r1, %r26, %r18;
	mad.lo.s32 	%r2, %r7, 20, %r6;
	mul.wide.u32 	%rd4, %r1, 4;
	add.s64 	%rd5, %rd3, %rd4;
	ld.global.nc.f32 	%f1, [%rd5];
	shl.b32 	%r27, %r2, 2;
	mov.u32 	%r28, _ZZ21gauss5x5_tiles_kernelPKfPfiiE4smem;
	add.s32 	%r3, %r28, %r27;
	st.shared.f32 	[%r3], %f1;
	bar.sync 	0;
	add.s32 	%r29, %r7, -2;
	or.b32  	%r30, %r10, %r29;
	setp.gt.u32 	%p1, %r30, 15;
	@%p1 bra 	$L__BB0_2;
	cvta.to.global.u64 	%rd6, %rd1;
	mov.u32 	%r31, %ntid.x;
	shl.b32 	%r32, %r31, 1;
	sub.s32 	%r33, %r2, %r32;
	shl.b32 	%r34, %r33, 2;
	add.s32 	%r36, %r28, %r34;
	ld.shared.f32 	%f2, [%r36+-8];
	ld.const.f32 	%f3, [kernel_gauss5x5];
	fma.rn.f32 	%f4, %f2, %f3, 0f00000000;
	ld.shared.f32 	%f5, [%r36+-4];
	ld.const.f32 	%f6, [kernel_gauss5x5+4];
	fma.rn.f32 	%f7, %f5, %f6, %f4;
	ld.shared.f32 	%f8, [%r36];
	ld.const.f32 	%f9, [kernel_gauss5x5+8];
	fma.rn.f32 	%f10, %f8, %f9, %f7;
	ld.shared.f32 	%f11, [%r36+4];
	ld.const.f32 	%f12, [kernel_gauss5x5+12];
	fma.rn.f32 	%f13, %f11, %f12, %f10;
	ld.shared.f32 	%f14, [%r36+8];
	ld.const.f32 	%f15, [kernel_gauss5x5+16];
	fma.rn.f32 	%f16, %f14, %f15, %f13;
	shl.b32 	%r37, %r31, 2;
	add.s32 	%r38, %r36, %r37;
	ld.shared.f32 	%f17, [%r38+-8];
	ld.const.f32 	%f18, [kernel_gauss5x5+20];
	fma.rn.f32 	%f19, %f17, %f18, %f16;
	ld.shared.f32 	%f20, [%r38+-4];
	ld.const.f32 	%f21, [kernel_gauss5x5+24];
	fma.rn.f32 	%f22, %f20, %f21, %f19;
	ld.shared.f32 	%f23, [%r38];
	ld.const.f32 	%f24, [kernel_gauss5x5+28];
	fma.rn.f32 	%f25, %f23, %f24, %f22;
	ld.shared.f32 	%f26, [%r38+4];
	ld.const.f32 	%f27, [kernel_gauss5x5+32];
	fma.rn.f32 	%f28, %f26, %f27, %f25;
	ld.shared.f32 	%f29, [%r38+8];
	ld.const.f32 	%f30, [kernel_gauss5x5+36];
	fma.rn.f32 	%f31, %f29, %f30, %f28;
	ld.shared.f32 	%f32, [%r3+-8];
	ld.const.f32 	%f33, [kernel_gauss5x5+40];
	fma.rn.f32 	%f34, %f32, %f33, %f31;
	ld.shared.f32 	%f35, [%r3+-4];
	ld.const.f32 	%f36, [kernel_gauss5x5+44];
	fma.rn.f32 	%f37, %f35, %f36, %f34;
	ld.shared.f32 	%f38, [%r3];
	ld.const.f32 	%f39, [kernel_gauss5x5+48];
	fma.rn.f32 	%f40, %f38, %f39, %f37;
	ld.shared.f32 	%f41, [%r3+4];
	ld.const.f32 	%f42, [kernel_gauss5x5+52];
	fma.rn.f32 	%f43, %f41, %f42, %f40;
	ld.shared.f32 	%f44, [%r3+8];
	ld.const.f32 	%f45, [kernel_gauss5x5+56];
	fma.rn.f32 	%f46, %f44, %f45, %f43;
	add.s32 	%r39, %r3, %r37;
	ld.shared.f32 	%f47, [%r39+-8];
	ld.const.f32 	%f48, [kernel_gauss5x5+60];
	fma.rn.f32 	%f49, %f47, %f48, %f46;
	ld.shared.f32 	%f50, [%r39+-4];
	ld.const.f32 	%f51, [kernel_gauss5x5+64];
	fma.rn.f32 	%f52, %f50, %f51, %f49;
	ld.shared.f32 	%f53, [%r39];
	ld.const.f32 	%f54, [kernel_gauss5x5+68];
	fma.rn.f32 	%f55, %f53, %f54, %f52;
	ld.shared.f32 	%f56, [%r39+4];
	ld.const.f32 	%f57, [kernel_gauss5x5+72];
	fma.rn.f32 	%f58, %f56, %f57, %f55;
	ld.shared.f32 	%f59, [%r39+8];
	ld.const.f32 	%f60, [kernel_gauss5x5+76];
	fma.rn.f32 	%f61, %f59, %f60, %f58;
	add.s32 	%r40, %r39, %r37;
	ld.shared.f32 	%f62, [%r40+-8];
	ld.const.f32 	%f63, [kernel_gauss5x5+80];
	fma.rn.f32 	%f64, %f62, %f63, %f61;
	ld.shared.f32 	%f65, [%r40+-4];
	ld.const.f32 	%f66, [kernel_gauss5x5+84];
	fma.rn.f32 	%f67, %f65, %f66, %f64;
	ld.shared.f32 	%f68, [%r40];
	ld.const.f32 	%f69, [kernel_gauss5x5+88];
	fma.rn.f32 	%f70, %f68, %f69, %f67;
	ld.shared.f32 	%f71, [%r40+4];
	ld.const.f32 	%f72, [kernel_gauss5x5+92];
	fma.rn.f32 	%f73, %f71, %f72, %f70;
	ld.shared.f32 	%f74, [%r40+8];
	ld.const.f32 	%f75, [kernel_gauss5x5+96];
	fma.rn.f32 	%f76, %f74, %f75, %f73;
	add.s64 	%rd8, %rd6, %rd4;
	st.global.f32 	[%rd8], %f76;
$L__BB0_2:
	ret;

}
	// .globl	_Z21gauss7x7_tiles_kernelPKfPfii
.visible .entry _Z21gauss7x7_tiles_kernelPKfPfii(
	.param .u64 .ptr .align 1 _Z21gauss7x7_tiles_kernelPKfPfii_param_0,
	.param .u64 .ptr .align 1 _Z21gauss7x7_tiles_kernelPKfPfii_param_1,
	.param .u32 _Z21gauss7x7_tiles_kernelPKfPfii_param_2,
	.param .u32 _Z21gauss7x7_tiles_kernelPKfPfii_param_3
)
{
	.reg .pred 	%p<2>;
	.reg .b32 	%r<38>;
	.reg .b32 	%f<149>;
	.reg .b64 	%rd<9>;
	// demoted variable
	.shared .align 4 .b8 _ZZ21gauss7x7_tiles_kernelPKfPfiiE4smem[1936];
	ld.param.u64 	%rd2, [_Z21gauss7x7_tiles_kernelPKfPfii_param_0];
	ld.param.u64 	%rd1, [_Z21gauss7x7_tiles_kernelPKfPfii_param_1];
	ld.param.u32 	%r3, [_Z21gauss7x7_tiles_kernelPKfPfii_param_2];
	ld.param.u32 	%r4, [_Z21gauss7x7_tiles_kernelPKfPfii_param_3];
	cvta.to.global.u64 	%rd3, %rd2;
	mov.u32 	%r5, %tid.x;
	mov.u32 	%r6, %tid.y;
	mov.u32 	%r7, %ctaid.x;
	shl.b32 	%r8, %r7, 4;
	add.s32 	%r9, %r5, -3;
	add.s32 	%r10, %r9, %r8;
	rem.s32 	%r11, %r10, %r3;
	mov.u32 	%r12, %ctaid.y;
	shl.b32 	%r13, %r12, 4;
	add.s32 	%r14, %r13, %r6;
	add.s32 	%r15, %r3, -1;
	min.u32 	%r16, %r11, %r15;
	max.u32 	%r17, %r14, 3;
	add.s32 	%r18, %r17, -3;
	add.s32 	%r19, %r4, -1;
	min.s32 	%r20, %r18, %r19;
	mul.lo.s32 	%r21, %r3, %r20;
	shl.b32 	%r22, %r21, 2;
	add.s32 	%r23, %r22, %r10;
	sub.s32 	%r24, %r23, %r11;
	add.s32 	%r1, %r24, %r16;
	mad.lo.s32 	%r25, %r6, 22, %r5;
	mul.wide.u32 	%rd4, %r1, 4;
	add.s64 	%rd5, %rd3, %rd4;
	ld.global.nc.f32 	%f1, [%rd5];
	shl.b32 	%r26, %r25, 2;
	mov.u32 	%r27, _ZZ21gauss7x7_tiles_kernelPKfPfiiE4smem;
	add.s32 	%r2, %r27, %r26;
	st.shared.f32 	[%r2], %f1;
	bar.sync 	0;
	add.s32 	%r28, %r6, -3;
	or.b32  	%r29, %r9, %r28;
	setp.gt.u32 	%p1, %r29, 15;
	@%p1 bra 	$L__BB1_2;
	cvta.to.global.u64 	%rd6, %rd1;
	mov.u32 	%r30, %ntid.x;
	mad.lo.s32 	%r31, %r30, -12, %r2;
	ld.shared.f32 	%f2, [%r31+-12];
	ld.const.f32 	%f3, [kernel_gauss7x7];
	fma.rn.f32 	%f4, %f2, %f3, 0f00000000;
	ld.shared.f32 	%f5, [%r31+-8];
	ld.const.f32 	%f6, [kernel_gauss7x7+4];
	fma.rn.f32 	%f7, %f5, %f6, %f4;
	ld.shared.f32 	%f8, [%r31+-4];
	ld.const.f32 	%f9, [kernel_gauss7x7+8];
	fma.rn.f32 	%f10, %f8, %f9, %f7;
	ld.shared.f32 	%f11, [%r31];
	ld.const.f32 	%f12, [kernel_gauss7x7+12];
	fma.rn.f32 	%f13, %f11, %f12, %f10;
	ld.shared.f32 	%f14, [%r31+4];
	ld.const.f32 	%f15, [kernel_gauss7x7+16];
	fma.rn.f32 	%f16, %f14, %f15, %f13;
	ld.shared.f32 	%f17, [%r31+8];
	ld.const.f32 	%f18, [kernel_gauss7x7+20];
	fma.rn.f32 	%f19, %f17, %f18, %f16;
	ld.shared.f32 	%f20, [%r31+12];
	ld.const.f32 	%f21, [kernel_gauss7x7+24];
	fma.rn.f32 	%f22, %f20, %f21, %f19;
	shl.b32 	%r32, %r30, 2;
	add.s32 	%r33, %r31, %r32;
	ld.shared.f32 	%f23, [%r33+-12];
	ld.const.f32 	%f24, [kernel_gauss7x7+28];
	fma.rn.f32 	%f25, %f23, %f24, %f22;
	ld.shared.f32 	%f26, [%r33+-8];
	ld.const.f32 	%f27, [kernel_gauss7x7+32];
	fma.rn.f32 	%f28, %f26, %f27, %f25;
	ld.shared.f32 	%f29, [%r33+-4];
	ld.const.f32 	%f30, [kernel_gauss7x7+36];
	fma.rn.f32 	%f31, %f29, %f30, %f28;
	ld.shared.f32 	%f32, [%r33];
	ld.const.f32 	%f33, [kernel_gauss7x7+40];
	fma.rn.f32 	%f34, %f32, %f33, %f31;
	ld.shared.f32 	%f35, [%r33+4];
	ld.const.f32 	%f36, [kernel_gauss7x7+44];
	fma.rn.f32 	%f37, %f35, %f36, %f34;
	ld.shared.f32 	%f38, [%r33+8];
	ld.const.f32 	%f39, [kernel_gauss7x7+48];
	fma.rn.f32 	%f40, %f38, %f39, %f37;
	ld.shared.f32 	%f41, [%r33+12];
	ld.const.f32 	%f42, [kernel_gauss7x7+52];
	fma.rn.f32 	%f43, %f41, %f42, %f40;
	add.s32 	%r34, %r33, %r32;
	ld.shared.f32 	%f44, [%r34+-12];
	ld.const.f32 	%f45, [kernel_gauss7x7+56];
	fma.rn.f32 	%f46, %f44, %f45, %f43;
	ld.shared.f32 	%f47, [%r34+-8];
	ld.const.f32 	%f48, [kernel_gauss7x7+60];
	fma.rn.f32 	%f49, %f47, %f48, %f46;
	ld.shared.f32 	%f50, [%r34+-4];
	ld.const.f32 	%f51, [kernel_gauss7x7+64];
	fma.rn.f32 	%f52, %f50, %f51, %f49;
	ld.shared.f32 	%f53, [%r34];
	ld.const.f32 	%f54, [kernel_gauss7x7+68];
	fma.rn.f32 	%f55, %f53, %f54, %f52;
	ld.shared.f32 	%f56, [%r34+4];
	ld.const.f32 	%f57, [kernel_gauss7x7+72];
	fma.rn.f32 	%f58, %f56, %f57, %f55;
	ld.shared.f32 	%f59, [%r34+8];
	ld.const.f32 	%f60, [kernel_gauss7x7+76];
	fma.rn.f32 	%f61, %f59, %f60, %f58;
	ld.shared.f32 	%f62, [%r34+12];
	ld.const.f32 	%f63, [kernel_gauss7x7+80];
	fma.rn.f32 	%f64, %f62, %f63, %f61;
	ld.shared.f32 	%f65, [%r2+-12];
	ld.const.f32 	%f66, [kernel_gauss7x7+84];
	fma.rn.f32 	%f67, %f65, %f66, %f64;
	ld.shared.f32 	%f68, [%r2+-8];
	ld.const.f32 	%f69, [kernel_gauss7x7+88];
	fma.rn.f32 	%f70, %f68, %f69, %f67;
	ld.shared.f32 	%f71, [%r2+-4];
	ld.const.f32 	%f72, [kernel_gauss7x7+92];
	fma.rn.f32 	%f73, %f71, %f72, %f70;
	ld.shared.f32 	%f74, [%r2];
	ld.const.f32 	%f75, [kernel_gauss7x7+96];
	fma.rn.f32 	%f76, %f74, %f75, %f73;
	ld.shared.f32 	%f77, [%r2+4];
	ld.const.f32 	%f78, [kernel_gauss7x7+100];
	fma.rn.f32 	%f79, %f77, %f78, %f76;
	ld.shared.f32 	%f80, [%r2+8];
	ld.const.f32 	%f81, [kernel_gauss7x7+104];
	fma.rn.f32 	%f82, %f80, %f81, %f79;
	ld.shared.f32 	%f83, [%r2+12];
	ld.const.f32 	%f84, [kernel_gauss7x7+108];
	fma.rn.f32 	%f85, %f83, %f84, %f82;
	add.s32 	%r35, %r2, %r32;
	ld.shared.f32 	%f86, [%r35+-12];
	ld.const.f32 	%f87, [kernel_gauss7x7+112];
	fma.rn.f32 	%f88, %f86, %f87, %f85;
	ld.shared.f32 	%f89, [%r35+-8];
	ld.const.f32 	%f90, [kernel_gauss7x7+116];
	fma.rn.f32 	%f91, %f89, %f90, %f88;
	ld.shared.f32 	%f92, [%r35+-4];
	ld.const.f32 	%f93, [kernel_gauss7x7+120];
	fma.rn.f32 	%f94, %f92, %f93, %f91;
	ld.shared.f32 	%f95, [%r35];
	ld.const.f32 	%f96, [kernel_gauss7x7+124];
	fma.rn.f32 	%f97, %f95, %f96, %f94;
	ld.shared.f32 	%f98, [%r35+4];
	ld.const.f32 	%f99, [kernel_gauss7x7+128];
	fma.rn.f32 	%f100, %f98, %f99, %f97;
	ld.shared.f32 	%f101, [%r35+8];
	ld.const.f32 	%f102, [kernel_gauss7x7+132];
	fma.rn.f32 	%f103, %f101, %f102, %f100;
	ld.shared.f32 	%f104, [%r35+12];
	ld.const.f32 	%f105, [kernel_gauss7x7+136];
	fma.rn.f32 	%f106, %f104, %f105, %f103;
	add.s32 	%r36, %r35, %r32;
	ld.shared.f32 	%f107, [%r36+-12];
	ld.const.f32 	%f108, [kernel_gauss7x7+140];
	fma.rn.f32 	%f109, %f107, %f108, %f106;
	ld.shared.f32 	%f110, [%r36+-8];
	ld.const.f32 	%f111, [kernel_gauss7x7+144];
	fma.rn.f32 	%f112, %f110, %f111, %f109;
	ld.shared.f32 	%f113, [%r36+-4];
	ld.const.f32 	%f114, [kernel_gauss7x7+148];
	fma.rn.f32 	%f115, %f113, %f114, %f112;
	ld.shared.f32 	%f116, [%r36];
	ld.const.f32 	%f117, [kernel_gauss7x7+152];
	fma.rn.f32 	%f118, %f116, %f117, %f115;
	ld.shared.f32 	%f119, [%r36+4];
	ld.const.f32 	%f120, [kernel_gauss7x7+156];
	fma.rn.f32 	%f121, %f119, %f120, %f118;
	ld.shared.f32 	%f122, [%r36+8];
	ld.const.f32 	%f123, [kernel_gauss7x7+160];
	fma.rn.f32 	%f124, %f122, %f123, %f121;
	ld.shared.f32 	%f125, [%r36+12];
	ld.const.f32 	%f126, [kernel_gauss7x7+164];
	fma.rn.f32 	%f127, %f125, %f126, %f124;
	add.s32 	%r37, %r36, %r32;
	ld.shared.f32 	%f128, [%r37+-12];
	ld.const.f32 	%f129, [kernel_gauss7x7+168];
	fma.rn.f32 	%f130, %f128, %f129, %f127;
	ld.shared.f32 	%f131, [%r37+-8];
	ld.const.f32 	%f132, [kernel_gauss7x7+172];
	fma.rn.f32 	%f133, %f131, %f132, %f130;
	ld.shared.f32 	%f134, [%r37+-4];
	ld.const.f32 	%f135, [kernel_gauss7x7+176];
	fma.rn.f32 	%f136, %f134, %f135, %f133;
	ld.shared.f32 	%f137, [%r37];
	ld.const.f32 	%f138, [kernel_gauss7x7+180];
	fma.rn.f32 	%f139, %f137, %f138, %f136;
	ld.shared.f32 	%f140, [%r37+4];
	ld.const.f32 	%f141, [kernel_gauss7x7+184];
	fma.rn.f32 	%f142, %f140, %f141, %f139;
	ld.shared.f32 	%f143, [%r37+8];
	ld.const.f32 	%f144, [kernel_gauss7x7+188];
	fma.rn.f32 	%f145, %f143, %f144, %f142;
	ld.shared.f32 	%f146, [%r37+12];
	ld.const.f32 	%f147, [kernel_gauss7x7+192];
	fma.rn.f32 	%f148, %f146, %f147, %f145;
	add.s64 	%rd8, %rd6, %rd4;
	st.global.f32 	[%rd8], %f148;
$L__BB1_2:
	ret;

}


// ===== COMPILED SASS (sm_100) =====

	.target	sm_100

	.elftype	@"ET_EXEC"


//--------------------- .note.nv.tkinfo           --------------------------
	.section	.note.nv.tkinfo,"",@"SHT_NOTE"
	.sectionflags	@"SHF_NOTE_NV_TKINFO"
	.tkinfo
        /*0018*/ 	.word	0x00000002
        /*0030*/ 	.string	""
        /*0030*/ 	.string	"ptxas"
        /*0030*/ 	.string	"Cuda compilation tools, release 13.0, V13.0.88"
        /*0030*/ 	.string	"Build cuda_13.0.r13.0/compiler.36424714_0"
        /*0030*/ 	.string	"-arch sm_100 -m 64 "



//--------------------- .note.nv.cuinfo           --------------------------
	.section	.note.nv.cuinfo,"",@"SHT_NOTE"
	.sectionflags	@"SHF_NOTE_NV_CUINFO"
        /*0018*/ 	.short	0x0002
        /*001a*/ 	.short	0x0064
        /*001c*/ 	.short	0x0082
	.zero		2


//--------------------- .nv.info                  --------------------------
	.section	.nv.info,"",@"SHT_CUDA_INFO"
	.align	4


	//----- nvinfo : EIATTR_REGCOUNT
	.align		4
        /*0000*/ 	.byte	0x04, 0x2f
        /*0002*/ 	.short	(.L_3 - .L_2)
	.align		4
.L_2:
        /*0004*/ 	.word	index@(_Z21gauss5x5_tiles_kernelPKfPfii)
        /*0008*/ 	.word	0x00000018


	//----- nvinfo : EIATTR_FRAME_SIZE
	.align		4
.L_3:
        /*000c*/ 	.byte	0x04, 0x11
        /*000e*/ 	.short	(.L_5 - .L_4)
	.align		4
.L_4:
        /*0010*/ 	.word	index@(_Z21gauss5x5_tiles_kernelPKfPfii)
        /*0014*/ 	.word	0x00000000


	//----- nvinfo : EIATTR_REGCOUNT
	.align		4
.L_5:
        /*0018*/ 	.byte	0x04, 0x2f
        /*001a*/ 	.short	(.L_7 - .L_6)
	.align		4
.L_6:
        /*001c*/ 	.word	index@(_Z21gauss7x7_tiles_kernelPKfPfii)
        /*0020*/ 	.word	0x00000016


	//----- nvinfo : EIATTR_FRAME_SIZE
	.align		4
.L_7:
        /*0024*/ 	.byte	0x04, 0x11
        /*0026*/ 	.short	(.L_9 - .L_8)
	.align		4
.L_8:
        /*0028*/ 	.word	index@(_Z21gauss7x7_tiles_kernelPKfPfii)
        /*002c*/ 	.word	0x00000000


	//----- nvinfo : EIATTR_MIN_STACK_SIZE
	.align		4
.L_9:
        /*0030*/ 	.byte	0x04, 0x12
        /*0032*/ 	.short	(.L_11 - .L_10)
	.align		4
.L_10:
        /*0034*/ 	.word	index@(_Z21gauss7x7_tiles_kernelPKfPfii)
        /*0038*/ 	.word	0x00000000


	//----- nvinfo : EIATTR_MIN_STACK_SIZE
	.align		4
.L_11:
        /*003c*/ 	.byte	0x04, 0x12
        /*003e*/ 	.short	(.L_13 - .L_12)
	.align		4
.L_12:
        /*0040*/ 	.word	index@(_Z21gauss5x5_tiles_kernelPKfPfii)
        /*0044*/ 	.word	0x00000000
.L_13:


//--------------------- .nv.compat                --------------------------
	.section	.nv.compat,"",@"SHT_CUDA_COMPAT_INFO"
	.align	4
        /*0000*/ 	.byte	0x02, 0x09, 0x00, 0x00, 0x02, 0x02, 0x01, 0x00, 0x02, 0x05, 0x05, 0x00, 0x03, 0x07, 0x01, 0x01
        /*0010*/ 	.byte	0x02, 0x03, 0x00, 0x00, 0x02, 0x06, 0x01, 0x00, 0x04, 0x0b, 0x08, 0x00, 0x09, 0x00, 0x00, 0x00
        /*0020*/ 	.byte	0x00, 0x00, 0x00, 0x00


//--------------------- .nv.info._Z21gauss7x7_tiles_kernelPKfPfii --------------------------
	.section	.nv.info._Z21gauss7x7_tiles_kernelPKfPfii,"",@"SHT_CUDA_INFO"
	.sectionflags	@""
	.align	4


	//----- nvinfo : EIATTR_CUDA_API_VERSION
	.align		4
        /*0000*/ 	.byte	0x04, 0x37
        /*0002*/ 	.short	(.L_15 - .L_14)
.L_14:
        /*0004*/ 	.word	0x00000082


	//----- nvinfo : EIATTR_KPARAM_INFO
	.align		4
.L_15:
        /*0008*/ 	.byte	0x04, 0x17
        /*000a*/ 	.short	(.L_17 - .L_16)
.L_16:
        /*000c*/ 	.word	0x00000000
        /*0010*/ 	.short	0x0003
        /*0012*/ 	.short	0x0014
        /*0014*/ 	.byte	0x00, 0xf0, 0x11, 0x00


	//----- nvinfo : EIATTR_KPARAM_INFO
	.align		4
.L_17:
        /*0018*/ 	.byte	0x04, 0x17
        /*001a*/ 	.short	(.L_19 - .L_18)
.L_18:
        /*001c*/ 	.word	0x00000000
        /*0020*/ 	.short	0x0002
        /*0022*/ 	.short	0x0010
        /*0024*/ 	.byte	0x00, 0xf0, 0x11, 0x00


	//----- nvinfo : EIATTR_KPARAM_INFO
	.align		4
.L_19:
        /*0028*/ 	.byte	0x04, 0x17
        /*002a*/ 	.short	(.L_21 - .L_20)
.L_20:
        /*002c*/ 	.word	0x00000000
        /*0030*/ 	.short	0x0001
        /*0032*/ 	.short	0x0008
        /*0034*/ 	.byte	0x00, 0xf5, 0x21, 0x00


	//----- nvinfo : EIATTR_KPARAM_INFO
	.align		4
.L_21:
        /*0038*/ 	.byte	0x04, 0x17
        /*003a*/ 	.short	(.L_23 - .L_22)
.L_22:
        /*003c*/ 	.word	0x00000000
        /*0040*/ 	.short	0x0000
        /*0042*/ 	.short	0x0000
        /*0044*/ 	.byte	0x00, 0xf5, 0x21, 0x00


	//----- nvinfo : EIATTR_SPARSE_MMA_MASK
	.align		4
.L_23:
        /*0048*/ 	.byte	0x03, 0x50
        /*004a*/ 	.short	0x0000


	//----- nvinfo : EIATTR_MAXREG_COUNT
	.align		4
        /*004c*/ 	.byte	0x03, 0x1b
        /*004e*/ 	.short	0x00ff


	//----- nvinfo : EIATTR_NUM_BARRIERS
	.align		4
        /*0050*/ 	.byte	0x02, 0x4c
        /*0052*/ 	.byte	0x01
	.zero		1


	//----- nvinfo : EIATTR_MERCURY_ISA_VERSION
	.align		4
        /*0054*/ 	.byte	0x03, 0x5f
        /*0056*/ 	.short	0x0101


	//----- nvinfo : EIATTR_VRC_CTA_INIT_COUNT
	.align		4
        /*0058*/ 	.byte	0x02, 0x4a
	.zero		1
	.zero		1


	//----- nvinfo : EIATTR_EXIT_INSTR_OFFSETS
	.align		4
        /*005c*/ 	.byte	0x04, 0x1c
        /*005e*/ 	.short	(.L_25 - .L_24)


	//   ....[0]....
.L_24:
        /*0060*/ 	.word	0x00000340


	//   ....[1]....
        /*0064*/ 	.word	0x00000af0


	//----- nvinfo : EIATTR_CBANK_PARAM_SIZE
	.align		4
.L_25:
        /*0068*/ 	.byte	0x03, 0x19
        /*006a*/ 	.short	0x0018


	//----- nvinfo : EIATTR_PARAM_CBANK
	.align		4
        /*006c*/ 	.byte	0x04, 0x0a
        /*006e*/ 	.short	(.L_27 - .L_26)
	.align		4
.L_26:
        /*0070*/ 	.word	index@(.nv.constant0._Z21gauss7x7_tiles_kernelPKfPfii)
        /*0074*/ 	.short	0x0380
        /*0076*/ 	.short	0x0018


	//----- nvinfo : EIATTR_SW_WAR
	.align		4
.L_27:
        /*0078*/ 	.byte	0x04, 0x36
        /*007a*/ 	.short	(.L_29 - .L_28)
.L_28:
        /*007c*/ 	.word	0x00000008
.L_29:


//--------------------- .nv.info._Z21gauss5x5_tiles_kernelPKfPfii --------------------------
	.section	.nv.info._Z21gauss5x5_tiles_kernelPKfPfii,"",@"SHT_CUDA_INFO"
	.sectionflags	@""
	.align	4


	//----- nvinfo : EIATTR_CUDA_API_VERSION
	.align		4
        /*0000*/ 	.byte	0x04, 0x37
        /*0002*/ 	.short	(.L_31 - .L_30)
.L_30:
        /*0004*/ 	.word	0x00000082


	//----- nvinfo : EIATTR_KPARAM_INFO
	.align		4
.L_31:
        /*0008*/ 	.byte	0x04, 0x17
        /*000a*/ 	.short	(.L_33 - .L_32)
.L_32:
        /*000c*/ 	.word	0x00000000
        /*0010*/ 	.short	0x0003
        /*0012*/ 	.short	0x0014
        /*0014*/ 	.byte	0x00, 0xf0, 0x11, 0x00


	//----- nvinfo : EIATTR_KPARAM_INFO
	.align		4
.L_33:
        /*0018*/ 	.byte	0x04, 0x17
        /*001a*/ 	.short	(.L_35 - .L_34)
.L_34:
        /*001c*/ 	.word	0x00000000
        /*0020*/ 	.short	0x0002
        /*0022*/ 	.short	0x0010
        /*0024*/ 	.byte	0x00, 0xf0, 0x11, 0x00


	//----- nvinfo : EIATTR_KPARAM_INFO
	.align		4
.L_35:
        /*0028*/ 	.byte	0x04, 0x17
        /*002a*/ 	.short	(.L_37 - .L_36)
.L_36:
        /*002c*/ 	.word	0x00000000
        /*0030*/ 	.short	0x0001
        /*0032*/ 	.short	0x0008
        /*0034*/ 	.byte	0x00, 0xf5, 0x21, 0x00


	//----- nvinfo : EIATTR_KPARAM_INFO
	.align		4
.L_37:
        /*0038*/ 	.byte	0x04, 0x17
        /*003a*/ 	.short	(.L_39 - .L_38)
.L_38:
        /*003c*/ 	.word	0x00000000
        /*0040*/ 	.short	0x0000
        /*0042*/ 	.short	0x0000
        /*0044*/ 	.byte	0x00, 0xf5, 0x21, 0x00


	//----- nvinfo : EIATTR_SPARSE_MMA_MASK
	.align		4
.L_39:
        /*0048*/ 	.byte	0x03, 0x50
        /*004a*/ 	.short	0x0000


	//----- nvinfo : EIATTR_MAXREG_COUNT
	.align		4
        /*004c*/ 	.byte	0x03, 0x1b
        /*004e*/ 	.short	0x00ff


	//----- nvinfo : EIATTR_NUM_BARRIERS
	.align		4
        /*0050*/ 	.byte	0x02, 0x4c
        /*0052*/ 	.byte	0x01
	.zero		1


	//----- nvinfo : EIATTR_MERCURY_ISA_VERSION
	.align		4
        /*0054*/ 	.byte	0x03, 0x5f
        /*0056*/ 	.short	0x0101


	//----- nvinfo : EIATTR_VRC_CTA_INIT_COUNT
	.align		4
        /*0058*/ 	.byte	0x02, 0x4a
	.zero		1
	.zero		1


	//----- nvinfo : EIATTR_EXIT_INSTR_OFFSETS
	.align		4
        /*005c*/ 	.byte	0x04, 0x1c
        /*005e*/ 	.short	(.L_41 - .L_40)


	//   ....[0]....
.L_40:
        /*0060*/ 	.word	0x00000350


	//   ....[1]....
        /*0064*/ 	.word	0x00000780


	//----- nvinfo : EIATTR_CBANK_PARAM_SIZE
	.align		4
.L_41:
        /*0068*/ 	.byte	0x03, 0x19
        /*006a*/ 	.short	0x0018


	//----- nvinfo : EIATTR_PARAM_CBANK
	.align		4
        /*006c*/ 	.byte	0x04, 0x0a
        /*006e*/ 	.short	(.L_43 - .L_42)
	.align		4
.L_42:
        /*0070*/ 	.word	index@(.nv.constant0._Z21gauss5x5_tiles_kernelPKfPfii)
        /*0074*/ 	.short	0x0380
        /*0076*/ 	.short	0x0018


	//----- nvinfo : EIATTR_SW_WAR
	.align		4
.L_43:
        /*0078*/ 	.byte	0x04, 0x36
        /*007a*/ 	.short	(.L_45 - .L_44)
.L_44:
        /*007c*/ 	.word	0x00000008
.L_45:


//--------------------- .nv.callgraph             --------------------------
	.section	.nv.callgraph,"",@"SHT_CUDA_CALLGRAPH"
	.align	4
	.sectionentsize	8
	.align		4
        /*0000*/ 	.word	0x00000000
	.align		4
        /*0004*/ 	.word	0xffffffff
	.align		4
        /*0008*/ 	.word	0x00000000
	.align		4
        /*000c*/ 	.word	0xfffffffe
	.align		4
        /*0010*/ 	.word	0x00000000
	.align		4
        /*0014*/ 	.word	0xfffffffd
	.align		4
        /*0018*/ 	.word	0x00000000
	.align		4
        /*001c*/ 	.word	0xfffffffc


//--------------------- .nv.constant3             --------------------------
	.section	.nv.constant3,"a",@progbits
	.align	4
.nv.constant3:
	.type		kernel_gauss5x5,@object
	.size		kernel_gauss5x5,(kernel_gauss7x7 - kernel_gauss5x5)
kernel_gauss5x5:
        /*0000*/ 	.byte	0xe4, 0x93, 0x42, 0x3b, 0x3f, 0x02, 0x5a, 0x3c, 0xbd, 0xb7, 0xb3, 0x3c, 0x3f, 0x02, 0x5a, 0x3c
        /*0010*/ 	.byte	0xe4, 0x93, 0x42, 0x3b, 0x3f, 0x02, 0x5a, 0x3c, 0x19, 0x43, 0x74, 0x3d, 0x27, 0x5c, 0xc9, 0x3d
        /*0020*/ 	.byte	0x19, 0x43, 0x74, 0x3d, 0x3f, 0x02, 0x5a, 0x3c, 0xbd, 0xb7, 0xb3, 0x3c, 0x27, 0x5c, 0xc9, 0x3d
        /*0030*/ 	.byte	0x54, 0xfe, 0x25, 0x3e, 0x27, 0x5c, 0xc9, 0x3d, 0xbd, 0xb7, 0xb3, 0x3c, 0x3f, 0x02, 0x5a, 0x3c
        /*0040*/ 	.byte	0x19, 0x43, 0x74, 0x3d, 0x27, 0x5c, 0xc9, 0x3d, 0x19, 0x43, 0x74, 0x3d, 0x3f, 0x02, 0x5a, 0x3c
        /*0050*/ 	.byte	0xe4, 0x93, 0x42, 0x3b, 0x3f, 0x02, 0x5a, 0x3c, 0xbd, 0xb7, 0xb3, 0x3c, 0x3f, 0x02, 0x5a, 0x3c
        /*0060*/ 	.byte	0xe4, 0x93, 0x42, 0x3b
	.type		kernel_gauss7x7,@object
	.size		kernel_gauss7x7,(.L_1 - kernel_gauss7x7)
kernel_gauss7x7:
        /*0064*/ 	.byte	0x0e, 0xd6, 0xa4, 0x37, 0x22, 0x0a, 0x7b, 0x39, 0x90, 0xa2, 0x8c, 0x3a, 0x20, 0xde, 0xe7, 0x3a
        /* <DEDUP_REMOVED lines=11> */
        /*0124*/ 	.byte	0x0e, 0xd6, 0xa4, 0x37
.L_1:


//--------------------- .text._Z21gauss7x7_tiles_kernelPKfPfii --------------------------
	.section	.text._Z21gauss7x7_tiles_kernelPKfPfii,"ax",@progbits
	.align	128
        .global         _Z21gauss7x7_tiles_kernelPKfPfii
        .type           _Z21gauss7x7_tiles_kernelPKfPfii,@function
        .size           _Z21gauss7x7_tiles_kernelPKfPfii,(.L_x_2 - _Z21gauss7x7_tiles_kernelPKfPfii)
        .other          _Z21gauss7x7_tiles_kernelPKfPfii,@"STO_CUDA_ENTRY STV_DEFAULT"
_Z21gauss7x7_tiles_kernelPKfPfii:
.text._Z21gauss7x7_tiles_kernelPKfPfii:
[----:B------:R-:W-:Y:S08]  /*0000*/  LDC R1, c[0x0][0x37c] ;  /* 0x0000df00ff017b82 */ /* 0x000ff00000000800 */
[----:B------:R-:W0:Y:S01]  /*0010*/  LDC R2, c[0x0][0x390] ;  /* 0x0000e400ff027b82 */ /* 0x000e220000000800 */
[----:B------:R-:W1:Y:S01]  /*0020*/  S2R R0, SR_TID.X ;  /* 0x0000000000007919 */ /* 0x000e620000002100 */
[----:B------:R-:W2:Y:S01]  /*0030*/  LDCU.64 UR6, c[0x0][0x358] ;  /* 0x00006b00ff0677ac */ /* 0x000ea20008000a00 */
[----:B------:R-:W3:Y:S01]  /*0040*/  S2R R6, SR_CTAID.X ;  /* 0x0000000000067919 */ /* 0x000ee20000002500 */
[----:B------:R-:W4:Y:S01]  /*0050*/  S2R R11, SR_TID.Y ;  /* 0x00000000000b7919 */ /* 0x000f220000002200 */
[----:B------:R-:W4:Y:S01]  /*0060*/  S2R R8, SR_CTAID.Y ;  /* 0x0000000000087919 */ /* 0x000f220000002600 */
[----:B0-----:R-:W-:-:S04]  /*0070*/  IABS R10, R2 ;  /* 0x00000002000a7213 */ /* 0x001fc80000000000 */
[----:B------:R-:W0:Y:S01]  /*0080*/  I2F.RP R7, R10 ;  /* 0x0000000a00077306 */ /* 0x000e220000209400 */
[----:B-1----:R-:W-:-:S04]  /*0090*/  IADD3 R3, PT, PT, R0, -0x3, RZ ;  /* 0xfffffffd00037810 */ /* 0x002fc80007ffe0ff */
[----:B---3--:R-:W-:-:S03]  /*00a0*/  LEA R6, R6, R3, 0x4 ;  /* 0x0000000306067211 */ /* 0x008fc600078e20ff */
[----:B0-----:R-:W0:Y:S01]  /*00b0*/  MUFU.RCP R7, R7 ;  /* 0x0000000700077308 */ /* 0x001e220000001000 */
[----:B----4-:R-:W-:-:S04]  /*00c0*/  LEA R8, R8, R11, 0x4 ;  /* 0x0000000b08087211 */ /* 0x010fc800078e20ff */
[----:B------:R-:W-:Y:S02]  /*00d0*/  VIMNMX.U32 R8, PT, PT, R8, 0x3, !PT ;  /* 0x0000000308087848 */ /* 0x000fe40007fe0000 */
[----:B0-----:R-:W-:Y:S02]  /*00e0*/  IADD3 R4, PT, PT, R7, 0xffffffe, RZ ;  /* 0x0ffffffe07047810 */ /* 0x001fe40007ffe0ff */
[----:B------:R-:W-:Y:S02]  /*00f0*/  IABS R7, R6 ;  /* 0x0000000600077213 */ /* 0x000fe40000000000 */
[----:B------:R0:W1:Y:S02]  /*0100*/  F2I.FTZ.U32.TRUNC.NTZ R5, R4 ;  /* 0x0000000400057305 */ /* 0x000064000021f000 */
[----:B0-----:R-:W-:Y:S01]  /*0110*/  HFMA2 R4, -RZ, RZ, 0, 0 ;  /* 0x00000000ff047431 */ /* 0x001fe200000001ff */
[----:B-1----:R-:W-:-:S05]  /*0120*/  IADD3 R9, PT, PT, RZ, -R5, RZ ;  /* 0x80000005ff097210 */ /* 0x002fca0007ffe0ff */
[----:B------:R-:W-:-:S04]  /*0130*/  IMAD R9, R9, R10, RZ ;  /* 0x0000000a09097224 */ /* 0x000fc800078e02ff */
[----:B------:R-:W-:Y:S02]  /*0140*/  IMAD.HI.U32 R5, R5, R9, R4 ;  /* 0x0000000905057227 */ /* 0x000fe400078e0004 */
[----:B------:R-:W0:Y:S04]  /*0150*/  LDC R9, c[0x0][0x394] ;  /* 0x0000e500ff097b82 */ /* 0x000e280000000800 */
[----:B------:R-:W-:-:S05]  /*0160*/  IMAD.HI.U32 R5, R5, R7, RZ ;  /* 0x0000000705057227 */ /* 0x000fca00078e00ff */
[----:B------:R-:W-:-:S05]  /*0170*/  IADD3 R5, PT, PT, -R5, RZ, RZ ;  /* 0x000000ff05057210 */ /* 0x000fca0007ffe1ff */
[C---:B------:R-:W-:Y:S02]  /*0180*/  IMAD R7, R10.reuse, R5, R7 ;  /* 0x000000050a077224 */ /* 0x040fe400078e0207 */
[----:B------:R-:W1:Y:S03]  /*0190*/  LDC.64 R4, c[0x0][0x380] ;  /* 0x0000e000ff047b82 */ /* 0x000e660000000a00 */
[----:B------:R-:W-:Y:S02]  /*01a0*/  ISETP.GT.U32.AND P0, PT, R10, R7, PT ;  /* 0x000000070a00720c */ /* 0x000fe40003f04070 */
[----:B0-----:R-:W-:-:S04]  /*01b0*/  IADD3 R9, PT, PT, R9, -0x1, RZ ;  /* 0xffffffff09097810 */ /* 0x001fc80007ffe0ff */
[----:B------:R-:W-:-:S07]  /*01c0*/  VIADDMNMX R9, R8, 0xfffffffd, R9, PT ;  /* 0xfffffffd08097846 */ /* 0x000fce0003800109 */
[----:B------:R-:W-:Y:S01]  /*01d0*/  @!P0 IADD3 R7, PT, PT, R7, -R10, RZ ;  /* 0x8000000a07078210 */ /* 0x000fe20007ffe0ff */
[----:B------:R-:W-:Y:S01]  /*01e0*/  IMAD R9, R9, R2, RZ ;  /* 0x0000000209097224 */ /* 0x000fe200078e02ff */
[----:B------:R-:W-:Y:S02]  /*01f0*/  ISETP.GE.AND P0, PT, R6, RZ, PT ;  /* 0x000000ff0600720c */ /* 0x000fe40003f06270 */
[----:B------:R-:W-:Y:S02]  /*0200*/  ISETP.GT.U32.AND P1, PT, R10, R7, PT ;  /* 0x000000070a00720c */ /* 0x000fe40003f24070 */
[----:B------:R-:W-:-:S11]  /*0210*/  LEA R9, R9, R6, 0x2 ;  /* 0x0000000609097211 */ /* 0x000fd600078e10ff */
[----:B------:R-:W-:Y:S02]  /*0220*/  @!P1 IADD3 R7, PT, PT, R7, -R10, RZ ;  /* 0x8000000a07079210 */ /* 0x000fe40007ffe0ff */
[----:B------:R-:W-:Y:S02]  /*0230*/  ISETP.NE.AND P1, PT, R2, RZ, PT ;  /* 0x000000ff0200720c */ /* 0x000fe40003f25270 */
[----:B------:R-:W-:-:S11]  /*0240*/  @!P0 IADD3 R7, PT, PT, -R7, RZ, RZ ;  /* 0x000000ff07078210 */ /* 0x000fd60007ffe1ff */
[----:B------:R-:W-:-:S04]  /*0250*/  @!P1 LOP3.LUT R7, RZ, R2, RZ, 0x33, !PT ;  /* 0x00000002ff079212 */ /* 0x000fc800078e33ff */
[----:B------:R-:W-:-:S04]  /*0260*/  VIADDMNMX.U32 R2, R2, 0xffffffff, R7, PT ;  /* 0xffffffff02027846 */ /* 0x000fc80003800007 */
[----:B------:R-:W-:-:S05]  /*0270*/  IADD3 R2, PT, PT, R2, R9, -R7 ;  /* 0x0000000902027210 */ /* 0x000fca0007ffe807 */
[----:B-1----:R-:W-:-:S06]  /*0280*/  IMAD.WIDE.U32 R6, R2, 0x4, R4 ;  /* 0x0000000402067825 */ /* 0x002fcc00078e0004 */
[----:B--2---:R-:W2:Y:S01]  /*0290*/  LDG.E.CONSTANT R7, desc[UR6][R6.64] ;  /* 0x0000000606077981 */ /* 0x004ea2000c1e9900 */
[----:B------:R-:W0:Y:S01]  /*02a0*/  S2UR UR5, SR_CgaCtaId ;  /* 0x00000000000579c3 */ /* 0x000e220000008800 */
[----:B------:R-:W-:Y:S01]  /*02b0*/  IADD3 R4, PT, PT, R11, -0x3, RZ ;  /* 0xfffffffd0b047810 */ /* 0x000fe20007ffe0ff */
[----:B------:R-:W-:-:S03]  /*02c0*/  UMOV UR4, 0x400 ;  /* 0x0000040000047882 */ /* 0x000fc60000000000 */
[----:B------:R-:W-:Y:S01]  /*02d0*/  LOP3.LUT R3, R3, R4, RZ, 0xfc, !PT ;  /* 0x0000000403037212 */ /* 0x000fe200078efcff */
[----:B------:R-:W-:-:S03]  /*02e0*/  IMAD R4, R11, 0x16, R0 ;  /* 0x000000160b047824 */ /* 0x000fc600078e0200 */
[----:B------:R-:W-:Y:S01]  /*02f0*/  ISETP.GT.U32.AND P0, PT, R3, 0xf, PT ;  /* 0x0000000f0300780c */ /* 0x000fe20003f04070 */
[----:B0-----:R-:W-:-:S06]  /*0300*/  ULEA UR4, UR5, UR4, 0x18 ;  /* 0x0000000405047291 */ /* 0x001fcc000f8ec0ff */
[----:B------:R-:W-:-:S05]  /*0310*/  LEA R4, R4, UR4, 0x2 ;  /* 0x0000000404047c11 */ /* 0x000fca000f8e10ff */
[----:B--2---:R0:W-:Y:S01]  /*0320*/  STS [R4], R7 ;  /* 0x0000000704007388 */ /* 0x0041e20000000800 */
[----:B------:R-:W-:Y:S06]  /*0330*/  BAR.SYNC.DEFER_BLOCKING 0x0 ;  /* 0x0000000000007b1d */ /* 0x000fec0000010000 */
[----:B------:R-:W-:Y:S05]  /*0340*/  @P0 EXIT ;  /* 0x000000000000094d */ /* 0x000fea0003800000 */
[----:B------:R-:W1:Y:S01]  /*0350*/  LDC R3, c[0x0][0x360] ;  /* 0x0000d800ff037b82 */ /* 0x000e620000000800 */
[----:B------:R-:W2:Y:S01]  /*0360*/  LDCU UR4, c[0x3][0x64] ;  /* 0x00c00c80ff0477ac */ /* 0x000ea20008000800 */
[----:B------:R-:W3:Y:S01]  /*0370*/  LDCU.64 UR8, c[0x3][0x68] ;  /* 0x00c00d00ff0877ac */ /* 0x000ee20008000a00 */
[----:B------:R-:W4:Y:S01]  /*0380*/  LDCU.128 UR12, c[0x3][0x70] ;  /* 0x00c00e00ff0c77ac */ /* 0x000f220008000c00 */
[----:B-1----:R-:W-:-:S05]  /*0390*/  IMAD R8, R3, -0xc, R4 ;  /* 0xfffffff403087824 */ /* 0x002fca00078e0204 */
[----:B------:R-:W2:Y:S01]  /*03a0*/  LDS R0, [R8+-0xc] ;  /* 0xfffff40008007984 */ /* 0x000ea20000000800 */
[----:B------:R-:W-:-:S03]  /*03b0*/  LEA R16, R3, R8, 0x2 ;  /* 0x0000000803107211 */ /* 0x000fc600078e10ff */
[----:B------:R-:W3:Y:S01]  /*03c0*/  LDS R9, [R8+-0x8] ;  /* 0xfffff80008097984 */ /* 0x000ee20000000800 */
[----:B------:R-:W-:-:S03]  /*03d0*/  LEA R17, R3, R16, 0x2 ;  /* 0x0000001003117211 */ /* 0x000fc600078e10ff */
[----:B------:R-:W1:Y:S04]  /*03e0*/  LDS R10, [R8+-0x4] ;  /* 0xfffffc00080a7984 */ /* 0x000e680000000800 */
[----:B------:R-:W4:Y:S04]  /*03f0*/  LDS R12, [R8] ;  /* 0x00000000080c7984 */ /* 0x000f280000000800 */
[----:B------:R-:W5:Y:S04]  /*0400*/  LDS R11, [R8+0x4] ;  /* 0x00000400080b7984 */ /* 0x000f680000000800 */
[----:B------:R-:W5:Y:S04]  /*0410*/  LDS R14, [R8+0x8] ;  /* 0x00000800080e7984 */ /* 0x000f680000000800 */
[----:B------:R-:W5:Y:S04]  /*0420*/  LDS R13, [R8+0xc] ;  /* 0x00000c00080d7984 */ /* 0x000f680000000800 */
[----:B------:R-:W5:Y:S04]  /*0430*/  LDS R18, [R16+-0xc] ;  /* 0xfffff40010127984 */ /* 0x000f680000000800 */
[----:B0-----:R-:W0:Y:S04]  /*0440*/  LDS R7, [R16+-0x8] ;  /* 0xfffff80010077984 */ /* 0x001e280000000800 */
[----:B------:R-:W0:Y:S01]  /*0450*/  LDS R5, [R16+-0x4] ;  /* 0xfffffc0010057984 */ /* 0x000e220000000800 */
[----:B--2---:R-:W-:-:S03]  /*0460*/  FFMA R6, R0, UR4, RZ ;  /* 0x0000000400067c23 */ /* 0x004fc600080000ff */
[----:B------:R-:W-:Y:S01]  /*0470*/  LDS R8, [R16+0x8] ;  /* 0x0000080010087984 */ /* 0x000fe20000000800 */
[----:B------:R-:W2:Y:S01]  /*0480*/  LDCU.64 UR4, c[0x3][0x120] ;  /* 0x00c02400ff0477ac */ /* 0x000ea20008000a00 */
[----:B---3--:R-:W-:Y:S02]  /*0490*/  FFMA R9, R9, UR8, R6 ;  /* 0x0000000809097c23 */ /* 0x008fe40008000006 */
[----:B------:R-:W3:Y:S02]  /*04a0*/  LDS R0, [R16] ;  /* 0x0000000010007984 */ /* 0x000ee40000000800 */
[----:B-1----:R-:W-:Y:S02]  /*04b0*/  FFMA R9, R10, UR9, R9 ;  /* 0x000000090a097c23 */ /* 0x002fe40008000009 */
[----:B------:R-:W1:Y:S01]  /*04c0*/  LDS R6, [R16+0x4] ;  /* 0x0000040010067984 */ /* 0x000e620000000800 */
[----:B------:R-:W2:Y:S01]  /*04d0*/  LDCU.128 UR8, c[0x3][0x80] ;  /* 0x00c01000ff0877ac */ /* 0x000ea20008000c00 */
[----:B----4-:R-:W-:-:S02]  /*04e0*/  FFMA R12, R12, UR12, R9 ;  /* 0x0000000c0c0c7c23 */ /* 0x010fc40008000009 */
[----:B------:R-:W-:Y:S02]  /*04f0*/  LDS R10, [R17+-0xc] ;  /* 0xfffff400110a7984 */ /* 0x000fe40000000800 */
[----:B-----5:R-:W-:Y:S02]  /*0500*/  FFMA R11, R11, UR13, R12 ;  /* 0x0000000d0b0b7c23 */ /* 0x020fe4000800000c */
[----:B------:R4:W5:Y:S02]  /*0510*/  LDS R9, [R16+0xc] ;  /* 0x00000c0010097984 */ /* 0x0009640000000800 */
[----:B------:R-:W-:Y:S02]  /*0520*/  FFMA R14, R14, UR14, R11 ;  /* 0x0000000e0e0e7c23 */ /* 0x000fe4000800000b */
[----:B------:R-:W-:Y:S02]  /*0530*/  LDS R12, [R17+-0x4] ;  /* 0xfffffc00110c7984 */ /* 0x000fe40000000800 */
[----:B------:R-:W-:-:S02]  /*0540*/  FFMA R13, R13, UR15, R14 ;  /* 0x0000000f0d0d7c23 */ /* 0x000fc4000800000e */
[----:B------:R-:W5:Y:S01]  /*0550*/  LDS R11, [R17+-0x8] ;  /* 0xfffff800110b7984 */ /* 0x000f620000000800 */
[----:B------:R-:W1:Y:S01]  /*0560*/  LDCU.128 UR12, c[0x3][0x90] ;  /* 0x00c01200ff0c77ac */ /* 0x000e620008000c00 */
[----:B----4-:R-:W-:Y:S01]  /*0570*/  LEA R16, R3, R4, 0x2 ;  /* 0x0000000403107211 */ /* 0x010fe200078e10ff */
[----:B--2---:R-:W-:Y:S02]  /*0580*/  FFMA R18, R18, UR8, R13 ;  /* 0x0000000812127c23 */ /* 0x004fe4000800000d */
[----:B------:R-:W2:Y:S02]  /*0590*/  LDS R13, [R17] ;  /* 0x00000000110d7984 */ /* 0x000ea40000000800 */
[----:B0-----:R-:W-:Y:S02]  /*05a0*/  FFMA R18, R7, UR9, R18 ;  /* 0x0000000907127c23 */ /* 0x001fe40008000012 */
[----:B------:R-:W0:Y:S02]  /*05b0*/  LDS R7, [R17+0x4] ;  /* 0x0000040011077984 */ /* 0x000e240000000800 */
[----:B------:R-:W-:Y:S01]  /*05c0*/  FFMA R15, R5, UR10, R18 ;  /* 0x0000000a050f7c23 */ /* 0x000fe20008000012 */
[----:B------:R-:W-:Y:S01]  /*05d0*/  LEA R18, R3, R16, 0x2 ;  /* 0x0000001003127211 */ /* 0x000fe200078e10ff */
[----:B------:R-:W4:Y:S02]  /*05e0*/  LDS R5, [R17+0x8] ;  /* 0x0000080011057984 */ /* 0x000f240000000800 */
[----:B---3--:R-:W-:Y:S01]  /*05f0*/  FFMA R15, R0, UR11, R15 ;  /* 0x0000000b000f7c23 */ /* 0x008fe2000800000f */
[----:B------:R-:W3:Y:S01]  /*0600*/  LDCU.128 UR8, c[0x3][0xa0] ;  /* 0x00c01400ff0877ac */ /* 0x000ee20008000c00 */
[----:B------:R-:W4:Y:S02]  /*0610*/  LDS R0, [R17+0xc] ;  /* 0x00000c0011007984 */ /* 0x000f240000000800 */
[----:B-1----:R-:W-:-:S02]  /*0620*/  FFMA R15, R6, UR12, R15 ;  /* 0x0000000c060f7c23 */ /* 0x002fc4000800000f */
[----:B------:R-:W1:Y:S02]  /*0630*/  LDS R6, [R4+-0xc] ;  /* 0xfffff40004067984 */ /* 0x000e640000000800 */
[----:B------:R-:W-:Y:S02]  /*0640*/  FFMA R14, R8, UR13, R15 ;  /* 0x0000000d080e7c23 */ /* 0x000fe4000800000f */
[----:B------:R-:W1:Y:S02]  /*0650*/  LDS R8, [R4+-0x8] ;  /* 0xfffff80004087984 */ /* 0x000e640000000800 */
[----:B-----5:R-:W-:Y:S02]  /*0660*/  FFMA R15, R9, UR14, R14 ;  /* 0x0000000e090f7c23 */ /* 0x020fe4000800000e */
[----:B------:R-:W5:Y:S02]  /*0670*/  LDS R9, [R4+-0x4] ;  /* 0xfffffc0004097984 */ /* 0x000f640000000800 */
[----:B------:R-:W-:Y:S01]  /*0680*/  FFMA R14, R10, UR15, R15 ;  /* 0x0000000f0a0e7c23 */ /* 0x000fe2000800000f */
[----:B------:R-:W4:Y:S01]  /*0690*/  LDCU.128 UR12, c[0x3][0xb0] ;  /* 0x00c01600ff0c77ac */ /* 0x000f220008000c00 */
[----:B------:R-:W5:Y:S02]  /*06a0*/  LDS R10, [R4] ;  /* 0x00000000040a7984 */ /* 0x000f640000000800 */
[----:B---3--:R-:W-:-:S02]  /*06b0*/  FFMA R15, R11, UR8, R14 ;  /* 0x000000080b0f7c23 */ /* 0x008fc4000800000e */
[----:B------:R-:W3:Y:S02]  /*06c0*/  LDS R11, [R4+0x4] ;  /* 0x00000400040b7984 */ /* 0x000ee40000000800 */
[----:B------:R-:W-:Y:S02]  /*06d0*/  FFMA R14, R12, UR9, R15 ;  /* 0x000000090c0e7c23 */ /* 0x000fe4000800000f */
[----:B------:R-:W3:Y:S02]  /*06e0*/  LDS R12, [R4+0x8] ;  /* 0x00000800040c7984 */ /* 0x000ee40000000800 */
[----:B--2---:R-:W-:Y:S02]  /*06f0*/  FFMA R14, R13, UR10, R14 ;  /* 0x0000000a0d0e7c23 */ /* 0x004fe4000800000e */
[----:B------:R-:W2:Y:S02]  /*0700*/  LDS R13, [R4+0xc] ;  /* 0x00000c00040d7984 */ /* 0x000ea40000000800 */
[----:B0-----:R-:W-:Y:S01]  /*0710*/  FFMA R14, R7, UR11, R14 ;  /* 0x0000000b070e7c23 */ /* 0x001fe2000800000e */
[----:B------:R-:W5:Y:S01]  /*0720*/  LDCU.128 UR8, c[0x3][0xc0] ;  /* 0x00c01800ff0877ac */ /* 0x000f620008000c00 */
[----:B------:R-:W0:Y:S02]  /*0730*/  LDS R7, [R16+-0xc] ;  /* 0xfffff40010077984 */ /* 0x000e240000000800 */
[----:B----4-:R-:W-:-:S02]  /*0740*/  FFMA R15, R5, UR12, R14 ;  /* 0x0000000c050f7c23 */ /* 0x010fc4000800000e */
[----:B------:R-:W4:Y:S02]  /*0750*/  LDS R5, [R16+-0x8] ;  /* 0xfffff80010057984 */ /* 0x000f240000000800 */
[----:B------:R-:W-:Y:S02]  /*0760*/  FFMA R15, R0, UR13, R15 ;  /* 0x0000000d000f7c23 */ /* 0x000fe4000800000f */
[----:B------:R-:W-:Y:S02]  /*0770*/  LDS R4, [R16+0x4] ;  /* 0x0000040010047984 */ /* 0x000fe40000000800 */
[----:B-1----:R-:W-:Y:S02]  /*0780*/  FFMA R15, R6, UR14, R15 ;  /* 0x0000000e060f7c23 */ /* 0x002fe4000800000f */
[----:B------:R-:W1:Y:S02]  /*0790*/  LDS R0, [R16+-0x4] ;  /* 0xfffffc0010007984 */ /* 0x000e640000000800 */
[----:B------:R-:W-:-:S02]  /*07a0*/  FFMA R8, R8, UR15, R15 ;  /* 0x0000000f08087c23 */ /* 0x000fc4000800000f */
[----:B------:R-:W1:Y:S01]  /*07b0*/  LDS R6, [R16] ;  /* 0x0000000010067984 */ /* 0x000e620000000800 */
[----:B------:R-:W2:Y:S01]  /*07c0*/  LDCU.128 UR12, c[0x3][0xd0] ;  /* 0x00c01a00ff0c77ac */ /* 0x000ea20008000c00 */
[----:B-----5:R-:W-:Y:S02]  /*07d0*/  FFMA R9, R9, UR8, R8 ;  /* 0x0000000809097c23 */ /* 0x020fe40008000008 */
[----:B------:R-:W-:Y:S02]  /*07e0*/  LDS R15, [R18+0xc] ;  /* 0x00000c00120f7984 */ /* 0x000fe40000000800 */
[----:B------:R-:W-:Y:S02]  /*07f0*/  FFMA R10, R10, UR9, R9 ;  /* 0x000000090a0a7c23 */ /* 0x000fe40008000009 */
[----:B------:R-:W5:Y:S02]  /*0800*/  LDS R8, [R16+0x8] ;  /* 0x0000080010087984 */ /* 0x000f640000000800 */
[----:B---3--:R-:W-:-:S02]  /*0810*/  FFMA R11, R11, UR10, R10 ;  /* 0x0000000a0b0b7c23 */ /* 0x008fc4000800000a */
[----:B------:R-:W3:Y:S02]  /*0820*/  LDS R9, [R16+0xc] ;  /* 0x00000c0010097984 */ /* 0x000ee40000000800 */
[----:B------:R-:W-:Y:S02]  /*0830*/  FFMA R12, R12, UR11, R11 ;  /* 0x0000000b0c0c7c23 */ /* 0x000fe4000800000b */
[----:B------:R-:W3:Y:S01]  /*0840*/  LDS R10, [R18+-0xc] ;  /* 0xfffff400120a7984 */ /* 0x000ee20000000800 */
[----:B------:R-:W1:Y:S01]  /*0850*/  LDCU.128 UR8, c[0x3][0xe0] ;  /* 0x00c01c00ff0877ac */ /* 0x000e620008000c00 */
[----:B--2---:R-:W-:Y:S02]  /*0860*/  FFMA R14, R13, UR12, R12 ;  /* 0x0000000c0d0e7c23 */ /* 0x004fe4000800000c */
[----:B------:R-:W2:Y:S02]  /*0870*/  LDS R11, [R18+-0x8] ;  /* 0xfffff800120b7984 */ /* 0x000ea40000000800 */
[----:B0-----:R-:W-:-:S02]  /*0880*/  FFMA R14, R7, UR13, R14 ;  /* 0x0000000d070e7c23 */ /* 0x001fc4000800000e */
[----:B------:R-:W0:Y:S02]  /*0890*/  LDS R12, [R18+-0x4] ;  /* 0xfffffc00120c7984 */ /* 0x000e240000000800 */
[----:B----4-:R-:W-:Y:S02]  /*08a0*/  FFMA R13, R5, UR14, R14 ;  /* 0x0000000e050d7c23 */ /* 0x010fe4000800000e */
[----:B------:R-:W4:Y:S04]  /*08b0*/  LDS R7, [R18] ;  /* 0x0000000012077984 */ /* 0x000f280000000800 */
[----:B------:R-:W4:Y:S01]  /*08c0*/  LDS R5, [R18+0x4] ;  /* 0x0000040012057984 */ /* 0x000f220000000800 */
[----:B-1----:R-:W-:Y:S01]  /*08d0*/  FFMA R13, R0, UR15, R13 ;  /* 0x0000000f000d7c23 */ /* 0x002fe2000800000d */
[----:B------:R-:W1:Y:S02]  /*08e0*/  LDCU.128 UR12, c[0x3][0xf0] ;  /* 0x00c01e00ff0c77ac */ /* 0x000e640008000c00 */
[----:B------:R-:W4:Y:S01]  /*08f0*/  LDS R0, [R18+0x8] ;  /* 0x0000080012007984 */ /* 0x000f220000000800 */
[----:B------:R-:W-:Y:S01]  /*0900*/  FFMA R13, R6, UR8, R13 ;  /* 0x00000008060d7c23 */ /* 0x000fe2000800000d */
[----:B------:R-:W-:-:S03]  /*0910*/  LEA R6, R3, R18, 0x2 ;  /* 0x0000001203067211 */ /* 0x000fc600078e10ff */
[----:B------:R-:W-:Y:S02]  /*0920*/  FFMA R13, R4, UR9, R13 ;  /* 0x00000009040d7c23 */ /* 0x000fe4000800000d */
[----:B------:R-:W4:Y:S02]  /*0930*/  LDS R3, [R6+-0xc] ;  /* 0xfffff40006037984 */ /* 0x000f240000000800 */
[----:B-----5:R-:W-:Y:S02]  /*0940*/  FFMA R8, R8, UR10, R13 ;  /* 0x0000000a08087c23 */ /* 0x020fe4000800000d */
[----:B------:R-:W5:Y:S02]  /*0950*/  LDS R13, [R6+-0x8] ;  /* 0xfffff800060d7984 */ /* 0x000f640000000800 */
[----:B---3--:R-:W-:Y:S01]  /*0960*/  FFMA R9, R9, UR11, R8 ;  /* 0x0000000b09097c23 */ /* 0x008fe20008000008 */
[----:B------:R-:W3:Y:S01]  /*0970*/  LDCU.128 UR8, c[0x3][0x100] ;  /* 0x00c02000ff0877ac */ /* 0x000ee20008000c00 */
[----:B------:R-:W5:Y:S02]  /*0980*/  LDS R17, [R6+-0x4] ;  /* 0xfffffc0006117984 */ /* 0x000f640000000800 */
[----:B-1----:R-:W-:-:S02]  /*0990*/  FFMA R10, R10, UR12, R9 ;  /* 0x0000000c0a0a7c23 */ /* 0x002fc40008000009 */
[----:B------:R-:W1:Y:S02]  /*09a0*/  LDS R9, [R6] ;  /* 0x0000000006097984 */ /* 0x000e640000000800 */
[----:B--2---:R-:W-:Y:S02]  /*09b0*/  FFMA R11, R11, UR13, R10 ;  /* 0x0000000d0b0b7c23 */ /* 0x004fe4000800000a */
[----:B------:R-:W2:Y:S02]  /*09c0*/  LDS R19, [R6+0x4] ;  /* 0x0000040006137984 */ /* 0x000ea40000000800 */
[----:B0-----:R-:W-:Y:S02]  /*09d0*/  FFMA R12, R12, UR14, R11 ;  /* 0x0000000e0c0c7c23 */ /* 0x001fe4000800000b */
[----:B------:R-:W0:Y:S02]  /*09e0*/  LDS R11, [R6+0x8] ;  /* 0x00000800060b7984 */ /* 0x000e240000000800 */
[----:B----4-:R-:W-:Y:S01]  /*09f0*/  FFMA R12, R7, UR15, R12 ;  /* 0x0000000f070c7c23 */ /* 0x010fe2000800000c */
[----:B------:R-:W5:Y:S01]  /*0a00*/  LDCU.128 UR12, c[0x3][0x110] ;  /* 0x00c02200ff0c77ac */ /* 0x000f620008000c00 */
[----:B------:R-:W4:Y:S02]  /*0a10*/  LDS R7, [R6+0xc] ;  /* 0x00000c0006077984 */ /* 0x000f240000000800 */
[----:B---3--:R-:W-:-:S04]  /*0a20*/  FFMA R5, R5, UR8, R12 ;  /* 0x0000000805057c23 */ /* 0x008fc8000800000c */
[----:B------:R-:W-:Y:S02]  /*0a30*/  FFMA R0, R0, UR9, R5 ;  /* 0x0000000900007c23 */ /* 0x000fe40008000005 */
[----:B------:R-:W3:Y:S02]  /*0a40*/  LDC.64 R4, c[0x0][0x388] ;  /* 0x0000e200ff047b82 */ /* 0x000ee40000000a00 */
[----:B------:R-:W-:-:S04]  /*0a50*/  FFMA R0, R15, UR10, R0 ;  /* 0x0000000a0f007c23 */ /* 0x000fc80008000000 */
[----:B------:R-:W-:-:S04]  /*0a60*/  FFMA R0, R3, UR11, R0 ;  /* 0x0000000b03007c23 */ /* 0x000fc80008000000 */
[----:B-----5:R-:W-:-:S04]  /*0a70*/  FFMA R0, R13, UR12, R0 ;  /* 0x0000000c0d007c23 */ /* 0x020fc80008000000 */
[----:B------:R-:W-:-:S04]  /*0a80*/  FFMA R0, R17, UR13, R0 ;  /* 0x0000000d11007c23 */ /* 0x000fc80008000000 */
[----:B-1----:R-:W-:-:S04]  /*0a90*/  FFMA R0, R9, UR14, R0 ;  /* 0x0000000e09007c23 */ /* 0x002fc80008000000 */
[----:B--2---:R-:W-:Y:S01]  /*0aa0*/  FFMA R0, R19, UR15, R0 ;  /* 0x0000000f13007c23 */ /* 0x004fe20008000000 */
[----:B---3--:R-:W-:-:S04]  /*0ab0*/  IMAD.WIDE.U32 R4, R2, 0x4, R4 ;  /* 0x0000000402047825 */ /* 0x008fc800078e0004 */
[----:B0-----:R-:W-:-:S04]  /*0ac0*/  FFMA R0, R11, UR4, R0 ;  /* 0x000000040b007c23 */ /* 0x001fc80008000000 */
[----:B----4-:R-:W-:-:S05]  /*0ad0*/  FFMA R7, R7, UR5, R0 ;  /* 0x0000000507077c23 */ /* 0x010fca0008000000 */
[----:B------:R-:W-:Y:S01]  /*0ae0*/  STG.E desc[UR6][R4.64], R7 ;  /* 0x0000000704007986 */ /* 0x000fe2000c101906 */
[----:B------:R-:W-:Y:S05]  /*0af0*/  EXIT ;  /* 0x000000000000794d */ /* 0x000fea0003800000 */
.L_x_0:
[----:B------:R-:W-:-:S00]  /*0b00*/  BRA `(.L_x_0) ;  /* 0xfffffffc00fc7947 */ /* 0x000fc0000383ffff */
[----:B------:R-:W-:-:S00]  /*0b10*/  NOP ;  /* 0x0000000000007918 */ /* 0x000fc00000000000 */
        /* <DEDUP_REMOVED lines=14> */
.L_x_2:


//--------------------- .text._Z21gauss5x5_tiles_kernelPKfPfii --------------------------
	.section	.text._Z21gauss5x5_tiles_kernelPKfPfii,"ax",@progbits
	.align	128
        .global         _Z21gauss5x5_tiles_kernelPKfPfii
        .type           _Z21gauss5x5_tiles_kernelPKfPfii,@function
        .size           _Z21gauss5x5_tiles_kernelPKfPfii,(.L_x_3 - _Z21gauss5x5_tiles_kernelPKfPfii)
        .other          _Z21gauss5x5_tiles_kernelPKfPfii,@"STO_CUDA_ENTRY STV_DEFAULT"
_Z21gauss5x5_tiles_kernelPKfPfii:
.text._Z21gauss5x5_tiles_kernelPKfPfii:
[----:B------:R-:W-:Y:S08]  /*0000*/  LDC R1, c[0x0][0x37c] ;  /* 0x0000df00ff017b82 */ /* 0x000ff00000000800 */
[----:B------:R-:W0:Y:S01]  /*0010*/  LDC R5, c[0x0][0x390] ;  /* 0x0000e400ff057b82 */ /* 0x000e220000000800 */
[----:B------:R-:W1:Y:S01]  /*0020*/  S2R R0, SR_TID.X ;  /* 0x0000000000007919 */ /* 0x000e620000002100 */
[----:B------:R-:W2:Y:S01]  /*0030*/  LDCU.64 UR6, c[0x0][0x358] ;  /* 0x00006b00ff0677ac */ /* 0x000ea20008000a00 */
[----:B------:R-:W3:Y:S01]  /*0040*/  S2R R9, SR_CTAID.X ;  /* 0x0000000000097919 */ /* 0x000ee20000002500 */
[----:B------:R-:W4:Y:S01]  /*0050*/  S2R R8, SR_CTAID.Y ;  /* 0x0000000000087919 */ /* 0x000f220000002600 */
[----:B0-----:R-:W-:-:S04]  /*0060*/  IABS R10, R5 ;  /* 0x00000005000a7213 */ /* 0x001fc80000000000 */
[----:B------:R-:W0:Y:S01]  /*0070*/  I2F.RP R7, R10 ;  /* 0x0000000a00077306 */ /* 0x000e220000209400 */
[----:B-1----:R-:W-:-:S04]  /*0080*/  IADD3 R4, PT, PT, R0, -0x2, RZ ;  /* 0xfffffffe00047810 */ /* 0x002fc80007ffe0ff */
[----:B---3--:R-:W-:-:S04]  /*0090*/  LEA R6, R9, R4, 0x4 ;  /* 0x0000000409067211 */ /* 0x008fc800078e20ff */
[----:B------:R-:W-:Y:S01]  /*00a0*/  ISETP.GE.AND P2, PT, R6, RZ, PT ;  /* 0x000000ff0600720c */ /* 0x000fe20003f46270 */
[----:B0-----:R-:W0:Y:S02]  /*00b0*/  MUFU.RCP R7, R7 ;  /* 0x0000000700077308 */ /* 0x001e240000001000 */
[----:B0-----:R-:W-:Y:S02]  /*00c0*/  IADD3 R2, PT, PT, R7, 0xffffffe, RZ ;  /* 0x0ffffffe07027810 */ /* 0x001fe40007ffe0ff */
[----:B------:R-:W-:-:S04]  /*00d0*/  IABS R7, R6 ;  /* 0x0000000600077213 */ /* 0x000fc80000000000 */
[----:B------:R0:W1:Y:S02]  /*00e0*/  F2I.FTZ.U32.TRUNC.NTZ R3, R2 ;  /* 0x0000000200037305 */ /* 0x000064000021f000 */
[----:B0-----:R-:W-:Y:S01]  /*00f0*/  HFMA2 R2, -RZ, RZ, 0, 0 ;  /* 0x00000000ff027431 */ /* 0x001fe200000001ff */
[----:B-1----:R-:W-:-:S05]  /*0100*/  IADD3 R11, PT, PT, RZ, -R3, RZ ;  /* 0x80000003ff0b7210 */ /* 0x002fca0007ffe0ff */
[----:B------:R-:W-:Y:S02]  /*0110*/  IMAD R9, R11, R10, RZ ;  /* 0x0000000a0b097224 */ /* 0x000fe400078e02ff */
[----:B------:R-:W4:Y:S02]  /*0120*/  S2R R11, SR_TID.Y ;  /* 0x00000000000b7919 */ /* 0x000f240000002200 */
[----:B------:R-:W-:Y:S02]  /*0130*/  IMAD.HI.U32 R3, R3, R9, R2 ;  /* 0x0000000903037227 */ /* 0x000fe400078e0002 */
[----:B------:R-:W0:Y:S04]  /*0140*/  LDC R9, c[0x0][0x394] ;  /* 0x0000e500ff097b82 */ /* 0x000e280000000800 */
[----:B------:R-:W-:-:S05]  /*0150*/  IMAD.HI.U32 R3, R3, R7, RZ ;  /* 0x0000000703037227 */ /* 0x000fca00078e00ff */
[----:B------:R-:W-:-:S05]  /*0160*/  IADD3 R3, PT, PT, -R3, RZ, RZ ;  /* 0x000000ff03037210 */ /* 0x000fca0007ffe1ff */
[C---:B------:R-:W-:Y:S02]  /*0170*/  IMAD R7, R10.reuse, R3, R7 ;  /* 0x000000030a077224 */ /* 0x040fe400078e0207 */
[----:B------:R-:W1:Y:S03]  /*0180*/  LDC.64 R2, c[0x0][0x380] ;  /* 0x0000e000ff027b82 */ /* 0x000e660000000a00 */
[----:B------:R-:W-:Y:S02]  /*0190*/  ISETP.GT.U32.AND P0, PT, R10, R7, PT ;  /* 0x000000070a00720c */ /* 0x000fe40003f04070 */
[----:B0-----:R-:W-:Y:S02]  /*01a0*/  IADD3 R9, PT, PT, R9, -0x1, RZ ;  /* 0xffffffff09097810 */ /* 0x001fe40007ffe0ff */
[----:B----4-:R-:W-:-:S09]  /*01b0*/  LEA R8, R8, R11, 0x4 ;  /* 0x0000000b08087211 */ /* 0x010fd200078e20ff */
[----:B------:R-:W-:Y:S02]  /*01c0*/  @!P0 IADD3 R7, PT, PT, R7, -R10, RZ ;  /* 0x8000000a07078210 */ /* 0x000fe40007ffe0ff */
[----:B------:R-:W-:Y:S02]  /*01d0*/  ISETP.NE.AND P0, PT, R5, RZ, PT ;  /* 0x000000ff0500720c */ /* 0x000fe40003f05270 */
[----:B------:R-:W-:Y:S02]  /*01e0*/  ISETP.GT.U32.AND P1, PT, R10, R7, PT ;  /* 0x000000070a00720c */ /* 0x000fe40003f24070 */
[----:B------:R-:W-:-:S04]  /*01f0*/  VIMNMX.U32 R8, PT, PT, R8, 0x2, !PT ;  /* 0x0000000208087848 */ /* 0x000fc80007fe0000 */
[----:B------:R-:W-:-:S05]  /*0200*/  VIADDMNMX R8, R8, 0xfffffffe, R9, PT ;  /* 0xfffffffe08087846 */ /* 0x000fca0003800109 */
[----:B------:R-:W-:Y:S02]  /*0210*/  IMAD R9, R8, R5, RZ ;  /* 0x0000000508097224 */ /* 0x000fe400078e02ff */
[----:B------:R-:W-:-:S04]  /*0220*/  @!P1 IADD3 R7, PT, PT, R7, -R10, RZ ;  /* 0x8000000a07079210 */ /* 0x000fc80007ffe0ff */
[----:B------:R-:W-:Y:S02]  /*0230*/  @!P2 IADD3 R7, PT, PT, -R7, RZ, RZ ;  /* 0x000000ff0707a210 */ /* 0x000fe40007ffe1ff */
[----:B------:R-:W-:-:S04]  /*0240*/  @!P0 LOP3.LUT R7, RZ, R5, RZ, 0x33, !PT ;  /* 0x00000005ff078212 */ /* 0x000fc800078e33ff */
[----:B------:R-:W-:-:S04]  /*0250*/  VIMNMX R8, PT, PT, RZ, R7, !PT ;  /* 0x00000007ff087248 */ /* 0x000fc80007fe0100 */
[----:B------:R-:W-:Y:S02]  /*0260*/  VIADDMNMX R8, R5, 0xffffffff, R8, PT ;  /* 0xffffffff05087846 */ /* 0x000fe40003800108 */
[----:B------:R-:W-:-:S04]  /*0270*/  LEA R5, R9, R6, 0x2 ;  /* 0x0000000609057211 */ /* 0x000fc800078e10ff */
        /* <DEDUP_REMOVED lines=14> */
[----:B0-----:R-:W0:Y:S01]  /*0360*/  LDC R2, c[0x0][0x360] ;  /* 0x0000d800ff027b82 */ /* 0x001e220000000800 */
[----:B------:R-:W1:Y:S01]  /*0370*/  LDCU.128 UR8, c[0x3][URZ] ;  /* 0x00c00000ff0877ac */ /* 0x000e620008000c00 */
[----:B------:R-:W2:Y:S01]  /*0380*/  LDCU.128 UR12, c[0x3][0x10] ;  /* 0x00c00200ff0c77ac */ /* 0x000ea20008000c00 */
[----:B------:R-:W3:Y:S01]  /*0390*/  LDCU UR5, c[0x3][0x60] ;  /* 0x00c00c00ff0577ac */ /* 0x000ee20008000800 */
[C---:B0-----:R-:W-:Y:S01]  /*03a0*/  IMAD R7, R2.reuse, -0x2, R7 ;  /* 0xfffffffe02077824 */ /* 0x041fe200078e0207 */
[----:B------:R-:W-:-:S04]  /*03b0*/  LEA R19, R2, R13, 0x2 ;  /* 0x0000000d02137211 */ /* 0x000fc800078e10ff */
[----:B------:R-:W-:-:S04]  /*03c0*/  LEA R7, R7, UR4, 0x2 ;  /* 0x0000000407077c11 */ /* 0x000fc8000f8e10ff */
[----:B------:R-:W-:Y:S01]  /*03d0*/  LEA R12, R2, R7, 0x2 ;  /* 0x00000007020c7211 */ /* 0x000fe200078e10ff */
[----:B------:R-:W1:Y:S04]  /*03e0*/  LDS R0, [R7+-0x8] ;  /* 0xfffff80007007984 */ /* 0x000e680000000800 */
[----:B------:R-:W0:Y:S04]  /*03f0*/  LDS R9, [R7+-0x4] ;  /* 0xfffffc0007097984 */ /* 0x000e280000000800 */
[----:B------:R-:W4:Y:S04]  /*0400*/  LDS R8, [R7] ;  /* 0x0000000007087984 */ /* 0x000f280000000800 */
[----:B------:R-:W5:Y:S04]  /*0410*/  LDS R11, [R7+0x4] ;  /* 0x00000400070b7984 */ /* 0x000f680000000800 */
[----:B------:R-:W2:Y:S04]  /*0420*/  LDS R10, [R7+0x8] ;  /* 0x00000800070a7984 */ /* 0x000ea80000000800 */
[----:B------:R-:W3:Y:S04]  /*0430*/  LDS R15, [R12+-0x8] ;  /* 0xfffff8000c0f7984 */ /* 0x000ee80000000800 */
[----:B------:R-:W3:Y:S04]  /*0440*/  LDS R14, [R12+-0x4] ;  /* 0xfffffc000c0e7984 */ /* 0x000ee80000000800 */
[----:B------:R-:W3:Y:S04]  /*0450*/  LDS R17, [R12] ;  /* 0x000000000c117984 */ /* 0x000ee80000000800 */
[----:B------:R-:W3:Y:S04]  /*0460*/  LDS R4, [R12+0x4] ;  /* 0x000004000c047984 */ /* 0x000ee80000000800 */
[----:B------:R-:W3:Y:S01]  /*0470*/  LDS R3, [R12+0x8] ;  /* 0x000008000c037984 */ /* 0x000ee20000000800 */
[----:B-1----:R-:W-:-:S03]  /*0480*/  FFMA R6, R0, UR8, RZ ;  /* 0x0000000800067c23 */ /* 0x002fc600080000ff */
[----:B------:R-:W-:Y:S01]  /*0490*/  LDS R7, [R13] ;  /* 0x000000000d077984 */ /* 0x000fe20000000800 */
[----:B0-----:R-:W-:-:S03]  /*04a0*/  FFMA R9, R9, UR9, R6 ;  /* 0x0000000909097c23 */ /* 0x001fc60008000006 */
[----:B------:R-:W0:Y:S01]  /*04b0*/  LDS R0, [R13+-0x8] ;  /* 0xfffff8000d007984 */ /* 0x000e220000000800 */
[----:B----4-:R-:W-:-:S03]  /*04c0*/  FFMA R8, R8, UR10, R9 ;  /* 0x0000000a08087c23 */ /* 0x010fc60008000009 */
[----:B------:R-:W1:Y:S01]  /*04d0*/  LDS R6, [R13+-0x4] ;  /* 0xfffffc000d067984 */ /* 0x000e620000000800 */
[----:B-----5:R-:W-:Y:S01]  /*04e0*/  FFMA R11, R11, UR11, R8 ;  /* 0x0000000b0b0b7c23 */ /* 0x020fe20008000008 */
[----:B------:R-:W4:Y:S02]  /*04f0*/  LDCU.128 UR8, c[0x3][0x20] ;  /* 0x00c00400ff0877ac */ /* 0x000f240008000c00 */
[----:B------:R-:W5:Y:S01]  /*0500*/  LDS R8, [R13+0x4] ;  /* 0x000004000d087984 */ /* 0x000f620000000800 */
[----:B--2---:R-:W-:-:S03]  /*0510*/  FFMA R10, R10, UR12, R11 ;  /* 0x0000000c0a0a7c23 */ /* 0x004fc6000800000b */
[----:B------:R-:W2:Y:S01]  /*0520*/  LDS R9, [R13+0x8] ;  /* 0x000008000d097984 */ /* 0x000ea20000000800 */
[----:B---3--:R-:W-:-:S03]  /*0530*/  FFMA R15, R15, UR13, R10 ;  /* 0x0000000d0f0f7c23 */ /* 0x008fc6000800000a */
[----:B------:R-:W3:Y:S01]  /*0540*/  LDS R10, [R19+-0x8] ;  /* 0xfffff800130a7984 */ /* 0x000ee20000000800 */
[----:B------:R-:W-:-:S03]  /*0550*/  FFMA R14, R14, UR14, R15 ;  /* 0x0000000e0e0e7c23 */ /* 0x000fc6000800000f */
[----:B------:R-:W3:Y:S01]  /*0560*/  LDS R11, [R19+-0x4] ;  /* 0xfffffc00130b7984 */ /* 0x000ee20000000800 */
[----:B------:R-:W-:Y:S01]  /*0570*/  FFMA R17, R17, UR15, R14 ;  /* 0x0000000f11117c23 */ /* 0x000fe2000800000e */
[----:B------:R-:W1:Y:S02]  /*0580*/  LDCU.128 UR12, c[0x3][0x30] ;  /* 0x00c00600ff0c77ac */ /* 0x000e640008000c00 */
[----:B------:R-:W3:Y:S01]  /*0590*/  LDS R12, [R19] ;  /* 0x00000000130c7984 */ /* 0x000ee20000000800 */
[----:B----4-:R-:W-:-:S03]  /*05a0*/  FFMA R14, R4, UR8, R17 ;  /* 0x00000008040e7c23 */ /* 0x010fc60008000011 */
[----:B------:R-:W4:Y:S01]  /*05b0*/  LDS R4, [R19+0x4] ;  /* 0x0000040013047984 */ /* 0x000f220000000800 */
[----:B------:R-:W-:Y:S01]  /*05c0*/  FFMA R3, R3, UR9, R14 ;  /* 0x0000000903037c23 */ /* 0x000fe2000800000e */
[----:B------:R-:W-:Y:S02]  /*05d0*/  LEA R14, R2, R19, 0x2 ;  /* 0x00000013020e7211 */ /* 0x000fe400078e10ff */
[----:B------:R-:W4:Y:S04]  /*05e0*/  LDS R13, [R19+0x8] ;  /* 0x00000800130d7984 */ /* 0x000f280000000800 */
[----:B------:R-:W4:Y:S01]  /*05f0*/  LDS R15, [R14+-0x8] ;  /* 0xfffff8000e0f7984 */ /* 0x000f220000000800 */
[----:B0-----:R-:W-:-:S03]  /*0600*/  FFMA R3, R0, UR10, R3 ;  /* 0x0000000a00037c23 */ /* 0x001fc60008000003 */
[----:B------:R-:W0:Y:S01]  /*0610*/  LDS R17, [R14+-0x4] ;  /* 0xfffffc000e117984 */ /* 0x000e220000000800 */
[----:B-1----:R-:W-:Y:S01]  /*0620*/  FFMA R6, R6, UR11, R3 ;  /* 0x0000000b06067c23 */ /* 0x002fe20008000003 */
[----:B------:R-:W1:Y:S02]  /*0630*/  LDCU.128 UR8, c[0x3][0x40] ;  /* 0x00c00800ff0877ac */ /* 0x000e640008000c00 */
[----:B------:R-:W0:Y:S01]  /*0640*/  LDS R21, [R14] ;  /* 0x000000000e157984 */ /* 0x000e220000000800 */
[----:B------:R-:W4:Y:S01]  /*0650*/  LDC.64 R2, c[0x0][0x388] ;  /* 0x0000e200ff027b82 */ /* 0x000f220000000a00 */
[----:B------:R-:W-:Y:S02]  /*0660*/  FFMA R7, R7, UR12, R6 ;  /* 0x0000000c07077c23 */ /* 0x000fe40008000006 */
[----:B------:R-:W-:Y:S02]  /*0670*/  LDS R19, [R14+0x8] ;  /* 0x000008000e137984 */ /* 0x000fe40000000800 */
[----:B-----5:R-:W-:-:S02]  /*0680*/  FFMA R8, R8, UR13, R7 ;  /* 0x0000000d08087c23 */ /* 0x020fc40008000007 */
[----:B------:R-:W5:Y:S02]  /*0690*/  LDS R7, [R14+0x4] ;  /* 0x000004000e077984 */ /* 0x000f640000000800 */
[----:B--2---:R-:W-:-:S04]  /*06a0*/  FFMA R9, R9, UR14, R8 ;  /* 0x0000000e09097c23 */ /* 0x004fc80008000008 */
[----:B---3--:R-:W-:Y:S01]  /*06b0*/  FFMA R10, R10, UR15, R9 ;  /* 0x0000000f0a0a7c23 */ /* 0x008fe20008000009 */
[----:B------:R-:W2:Y:S03]  /*06c0*/  LDCU.128 UR12, c[0x3][0x50] ;  /* 0x00c00a00ff0c77ac */ /* 0x000ea60008000c00 */
[----:B-1----:R-:W-:-:S04]  /*06d0*/  FFMA R11, R11, UR8, R10 ;  /* 0x000000080b0b7c23 */ /* 0x002fc8000800000a */
[----:B------:R-:W-:Y:S01]  /*06e0*/  FFMA R11, R12, UR9, R11 ;  /* 0x000000090c0b7c23 */ /* 0x000fe2000800000b */
[----:B----4-:R-:W-:-:S04]  /*06f0*/  IMAD.WIDE.U32 R2, R5, 0x4, R2 ;  /* 0x0000000405027825 */ /* 0x010fc800078e0002 */
[----:B------:R-:W-:-:S04]  /*0700*/  FFMA R4, R4, UR10, R11 ;  /* 0x0000000a04047c23 */ /* 0x000fc8000800000b */
[----:B------:R-:W-:-:S04]  /*0710*/  FFMA R4, R13, UR11, R4 ;  /* 0x0000000b0d047c23 */ /* 0x000fc80008000004 */
[----:B--2---:R-:W-:-:S04]  /*0720*/  FFMA R4, R15, UR12, R4 ;  /* 0x0000000c0f047c23 */ /* 0x004fc80008000004 */
[----:B0-----:R-:W-:-:S04]  /*0730*/  FFMA R4, R17, UR13, R4 ;  /* 0x0000000d11047c23 */ /* 0x001fc80008000004 */
[----:B------:R-:W-:-:S04]  /*0740*/  FFMA R4, R21, UR14, R4 ;  /* 0x0000000e15047c23 */ /* 0x000fc80008000004 */
[----:B-----5:R-:W-:-:S04]  /*0750*/  FFMA R4, R7, UR15, R4 ;  /* 0x0000000f07047c23 */ /* 0x020fc80008000004 */
[----:B------:R-:W-:-:S05]  /*0760*/  FFMA R19, R19, UR5, R4 ;  /* 0x0000000513137c23 */ /* 0x000fca0008000004 */
[----:B------:R-:W-:Y:S01]  /*0770*/  STG.E desc[UR6][R2.64], R19 ;  /* 0x0000001302007986 */ /* 0x000fe2000c101906 */
[----:B------:R-:W-:Y:S05]  /*0780*/  EXIT ;  /* 0x000000000000794d */ /* 0x000fea0003800000 */
.L_x_1:
        /* <DEDUP_REMOVED lines=15> */
.L_x_3:


//--------------------- .nv.shared._Z21gauss7x7_tiles_kernelPKfPfii --------------------------
	.section	.nv.shared._Z21gauss7x7_tiles_kernelPKfPfii,"aw",@nobits
	.sectionflags	@""
	.align	4
.nv.shared._Z21gauss7x7_tiles_kernelPKfPfii:
	.zero		2960


//--------------------- .nv.shared.reserved.0     --------------------------
	.section	.nv.shared.reserved.0,"aw",@nobits
	.weak		__nv_reservedSMEM_offset_0_alias
	.size		__nv_reservedSMEM_offset_0_alias, 0, 64
	.other		__nv_reservedSMEM_offset_0_alias,@"STO_CUDA_RESERVED_SHARED STV_DEFAULT"
__nv_reservedSMEM_offset_0_alias:
	.zero		0
	.zero		64


//--------------------- .nv.shared._Z21gauss5x5_tiles_kernelPKfPfii --------------------------
	.section	.nv.shared._Z21gauss5x5_tiles_kernelPKfPfii,"aw",@nobits
	.sectionflags	@""
	.align	4
.nv.shared._Z21gauss5x5_tiles_kernelPKfPfii:
	.zero		2624


//--------------------- .nv.constant0._Z21gauss7x7_tiles_kernelPKfPfii --------------------------
	.section	.nv.constant0._Z21gauss7x7_tiles_kernelPKfPfii,"a",@progbits
	.sectionflags	@""
	.align	4
.nv.constant0._Z21gauss7x7_tiles_kernelPKfPfii:
	.zero		920


//--------------------- .nv.constant0._Z21gauss5x5_tiles_kernelPKfPfii --------------------------
	.section	.nv.constant0._Z21gauss5x5_tiles_kernelPKfPfii,"a",@progbits
	.sectionflags	@""
	.align	4
.nv.constant0._Z21gauss5x5_tiles_kernelPKfPfii:
	.zero		920


//--------------------- SYMBOLS --------------------------

	.type		.nv.reservedSmem.offset0,@object
	.size		.nv.reservedSmem.offset0,0x4
	.type		.nv.reservedSmem.cap,@object
	.size		.nv.reservedSmem.cap,0x4
